	.headerflags	@"EF_CUDA_TEXMODE_UNIFIED EF_CUDA_64BIT_ADDRESS EF_CUDA_ACCELERATORS EF_CUDA_SM90 EF_CUDA_VIRTUAL_SM(EF_CUDA_SM90)"
	.elftype	@"ET_EXEC"


//--------------------- .nv.info                  --------------------------
	.section	.nv.info,"",@"SHT_CUDA_INFO"
	.align	4


	//----- nvinfo : EIATTR_REGCOUNT
	.align		4
        /*0000*/ 	.byte	0x04, 0x2f
        /*0002*/ 	.short	(.L_3 - .L_2)
	.align		4
.L_2:
        /*0004*/ 	.word	index@(triton_poi_fused__native_batch_norm_legit_no_training_relu_51)
        /*0008*/ 	.word	0x00000016


	//----- nvinfo : EIATTR_MIN_STACK_SIZE
	.align		4
.L_3:
        /*000c*/ 	.byte	0x04, 0x12
        /*000e*/ 	.short	(.L_5 - .L_4)
	.align		4
.L_4:
        /*0010*/ 	.word	index@(triton_poi_fused__native_batch_norm_legit_no_training_relu_51)
        /*0014*/ 	.word	0x00000000


	//----- nvinfo : EIATTR_FRAME_SIZE
	.align		4
.L_5:
        /*0018*/ 	.byte	0x04, 0x11
        /*001a*/ 	.short	(.L_7 - .L_6)
	.align		4
.L_6:
        /*001c*/ 	.word	index@(triton_poi_fused__native_batch_norm_legit_no_training_relu_51)
        /*0020*/ 	.word	0x00000000


	//----- nvinfo : EIATTR_MIN_STACK_SIZE
	.align		4
.L_7:
        /*0024*/ 	.byte	0x04, 0x12
        /*0026*/ 	.short	(.L_9 - .L_8)
	.align		4
.L_8:
        /*0028*/ 	.word	index@(triton_poi_fused__native_batch_norm_legit_no_training_relu_51)
        /*002c*/ 	.word	0x00000000
.L_9:


//--------------------- .nv.info.triton_poi_fused__native_batch_norm_legit_no_training_relu_51 --------------------------
	.section	.nv.info.triton_poi_fused__native_batch_norm_legit_no_training_relu_51,"",@"SHT_CUDA_INFO"
	.sectionflags	@""
	.align	4


	//----- nvinfo : EIATTR_CUDA_API_VERSION
	.align		4
        /*0000*/ 	.byte	0x04, 0x37
        /*0002*/ 	.short	(.L_11 - .L_10)
.L_10:
        /*0004*/ 	.word	0x0000007c


	//----- nvinfo : EIATTR_KPARAM_INFO
	.align		4
.L_11:
        /*0008*/ 	.byte	0x04, 0x17
        /*000a*/ 	.short	(.L_13 - .L_12)
.L_12:
        /*000c*/ 	.word	0x00000000
        /*0010*/ 	.short	0x0006
        /*0012*/ 	.short	0x0030
        /*0014*/ 	.byte	0x00, 0xf0, 0x11, 0x00


	//----- nvinfo : EIATTR_KPARAM_INFO
	.align		4
.L_13:
        /*0018*/ 	.byte	0x04, 0x17
        /*001a*/ 	.short	(.L_15 - .L_14)
.L_14:
        /*001c*/ 	.word	0x00000000
        /*0020*/ 	.short	0x0005
        /*0022*/ 	.short	0x0028
        /*0024*/ 	.byte	0x00, 0xf4, 0x21, 0x00


	//----- nvinfo : EIATTR_KPARAM_INFO
	.align		4
.L_15:
        /*0028*/ 	.byte	0x04, 0x17
        /*002a*/ 	.short	(.L_17 - .L_16)
.L_16:
        /*002c*/ 	.word	0x00000000
        /*0030*/ 	.short	0x0004
        /*0032*/ 	.short	0x0020
        /*0034*/ 	.byte	0x00, 0xf4, 0x21, 0x00


	//----- nvinfo : EIATTR_KPARAM_INFO
	.align		4
.L_17:
        /*0038*/ 	.byte	0x04, 0x17
        /*003a*/ 	.short	(.L_19 - .L_18)
.L_18:
        /*003c*/ 	.word	0x00000000
        /*0040*/ 	.short	0x0003
        /*0042*/ 	.short	0x0018
        /*0044*/ 	.byte	0x00, 0xf4, 0x21, 0x00


	//----- nvinfo : EIATTR_KPARAM_INFO
	.align		4
.L_19:
        /*0048*/ 	.byte	0x04, 0x17
        /*004a*/ 	.short	(.L_21 - .L_20)
.L_20:
        /*004c*/ 	.word	0x00000000
        /*0050*/ 	.short	0x0002
        /*0052*/ 	.short	0x0010
        /*0054*/ 	.byte	0x00, 0xf4, 0x21, 0x00


	//----- nvinfo : EIATTR_KPARAM_INFO
	.align		4
.L_21:
        /*0058*/ 	.byte	0x04, 0x17
        /*005a*/ 	.short	(.L_23 - .L_22)
.L_22:
        /*005c*/ 	.word	0x00000000
        /*0060*/ 	.short	0x0001
        /*0062*/ 	.short	0x0008
        /*0064*/ 	.byte	0x00, 0xf4, 0x21, 0x00


	//----- nvinfo : EIATTR_KPARAM_INFO
	.align		4
.L_23:
        /*0068*/ 	.byte	0x04, 0x17
        /*006a*/ 	.short	(.L_25 - .L_24)
.L_24:
        /*006c*/ 	.word	0x00000000
        /*0070*/ 	.short	0x0000
        /*0072*/ 	.short	0x0000
        /*0074*/ 	.byte	0x00, 0xf4, 0x21, 0x00


	//----- nvinfo : EIATTR_SPARSE_MMA_MASK
	.align		4
.L_25:
        /*0078*/ 	.byte	0x03, 0x50
        /*007a*/ 	.short	0x0000


	//----- nvinfo : EIATTR_MAXREG_COUNT
	.align		4
        /*007c*/ 	.byte	0x03, 0x1b
        /*007e*/ 	.short	0x00ff


	//----- nvinfo : EIATTR_EXIT_INSTR_OFFSETS
	.align		4
        /*0080*/ 	.byte	0x04, 0x1c
        /*0082*/ 	.short	(.L_27 - .L_26)


	//   ....[0]....
.L_26:
        /*0084*/ 	.word	0x00000490


	//   ....[1]....
        /*0088*/ 	.word	0x000004b0


	//----- nvinfo : EIATTR_REQNTID
	.align		4
.L_27:
        /*008c*/ 	.byte	0x04, 0x10
        /*008e*/ 	.short	(.L_29 - .L_28)
.L_28:
        /*0090*/ 	.word	0x00000080
        /*0094*/ 	.word	0x00000001
        /*0098*/ 	.word	0x00000001


	//----- nvinfo : EIATTR_CBANK_PARAM_SIZE
	.align		4
.L_29:
        /*009c*/ 	.byte	0x03, 0x19
        /*009e*/ 	.short	0x0034


	//----- nvinfo : EIATTR_PARAM_CBANK
	.align		4
        /*00a0*/ 	.byte	0x04, 0x0a
        /*00a2*/ 	.short	(.L_31 - .L_30)
	.align		4
.L_30:
        /*00a4*/ 	.word	index@(.nv.constant0.triton_poi_fused__native_batch_norm_legit_no_training_relu_51)
        /*00a8*/ 	.short	0x0210
        /*00aa*/ 	.short	0x0034


	//----- nvinfo : EIATTR_SW_WAR
	.align		4
.L_31:
        /*00ac*/ 	.byte	0x04, 0x36
        /*00ae*/ 	.short	(.L_33 - .L_32)
.L_32:
        /*00b0*/ 	.word	0x00000008
.L_33:


//--------------------- .nv.callgraph             --------------------------
	.section	.nv.callgraph,"",@"SHT_CUDA_CALLGRAPH"
	.align	4
	.sectionentsize	8
	.align		4
        /*0000*/ 	.word	0x00000000
	.align		4
        /*0004*/ 	.word	0xffffffff
	.align		4
        /*0008*/ 	.word	0x00000000
	.align		4
        /*000c*/ 	.word	0xfffffffe
	.align		4
        /*0010*/ 	.word	0x00000000
	.align		4
        /*0014*/ 	.word	0xfffffffd
	.align		4
        /*0018*/ 	.word	0x00000000
	.align		4
        /*001c*/ 	.word	0xfffffffc


//--------------------- .nv.constant4             --------------------------
	.section	.nv.constant4,"a",@progbits
	.align	8
	.align		8
.nv.constant4:
        /*0000*/ 	.dword	_$_str
	.align		8
        /*0008*/ 	.dword	_$_str_$_2


//--------------------- .text.triton_poi_fused__native_batch_norm_legit_no_training_relu_51 --------------------------
	.section	.text.triton_poi_fused__native_batch_norm_legit_no_training_relu_51,"ax",@progbits
	.align	128
        .global         triton_poi_fused__native_batch_norm_legit_no_training_relu_51
        .type           triton_poi_fused__native_batch_norm_legit_no_training_relu_51,@function
        .size           triton_poi_fused__native_batch_norm_legit_no_training_relu_51,(.L_x_1 - triton_poi_fused__native_batch_norm_legit_no_training_relu_51)
        .other          triton_poi_fused__native_batch_norm_legit_no_training_relu_51,@"STO_CUDA_ENTRY STV_DEFAULT"
triton_poi_fused__native_batch_norm_legit_no_training_relu_51:
.text.triton_poi_fused__native_batch_norm_legit_no_training_relu_51:
[----:B------:R-:W0:Y:S01]  /*0000*/  LDC R1, c[0x0][0x28] ;  /* 0x00000a00ff017b82 */ /* 0x000e220000000800 */
[----:B------:R-:W1:Y:S07]  /*0010*/  S2R R0, SR_TID.X ;  /* 0x0000000000007919 */ /* 0x000e6e0000002100 */
[----:B------:R-:W2:Y:S01]  /*0020*/  LDC.64 R8, c[0x0][0x220] ;  /* 0x00008800ff087b82 */ /* 0x000ea20000000a00 */
[----:B------:R-:W-:Y:S01]  /*0030*/  ULDC.64 UR4, c[0x0][0x208] ;  /* 0x0000820000047ab9 */ /* 0x000fe20000000a00 */
[----:B------:R-:W3:Y:S06]  /*0040*/  S2R R5, SR_CTAID.X ;  /* 0x0000000000057919 */ /* 0x000eec0000002500 */
[----:B------:R-:W4:Y:S08]  /*0050*/  LDC.64 R14, c[0x0][0x218] ;  /* 0x00008600ff0e7b82 */ /* 0x000f300000000a00 */
[----:B------:R-:W5:Y:S08]  /*0060*/  LDC.64 R12, c[0x0][0x210] ;  /* 0x00008400ff0c7b82 */ /* 0x000f700000000a00 */
[----:B------:R-:W4:Y:S01]  /*0070*/  LDC.64 R16, c[0x0][0x228] ;  /* 0x00008a00ff107b82 */ /* 0x000f220000000a00 */
[----:B-1----:R-:W-:-:S07]  /*0080*/  IMAD.SHL.U32 R0, R0, 0x2, RZ ;  /* 0x0000000200007824 */ /* 0x002fce00078e00ff */
[----:B------:R-:W1:Y:S01]  /*0090*/  LDC.64 R18, c[0x0][0x230] ;  /* 0x00008c00ff127b82 */ /* 0x000e620000000a00 */
[----:B---3--:R-:W-:Y:S02]  /*00a0*/  SHF.R.S32.HI R3, RZ, 0x17, R5 ;  /* 0x00000017ff037819 */ /* 0x008fe40000011405 */
[----:B------:R-:W-:Y:S02]  /*00b0*/  LOP3.LUT R0, R0, 0xfe, RZ, 0xc0, !PT ;  /* 0x000000fe00007812 */ /* 0x000fe400078ec0ff */
[----:B------:R-:W-:-:S03]  /*00c0*/  SGXT R3, R3, 0x1 ;  /* 0x000000010303781a */ /* 0x000fc60000000200 */
[----:B------:R-:W-:Y:S01]  /*00d0*/  IMAD R0, R5, 0x100, R0 ;  /* 0x0000010005007824 */ /* 0x000fe200078e0200 */
[----:B------:R-:W-:-:S04]  /*00e0*/  CS2R R4, SRZ ;  /* 0x0000000000047805 */ /* 0x000fc8000001ff00 */
[----:B------:R-:W-:Y:S02]  /*00f0*/  LEA.HI R3, R3, R0, RZ, 0x2 ;  /* 0x0000000003037211 */ /* 0x000fe400078f10ff */
[----:B------:R-:W-:Y:S02]  /*0100*/  ISETP.GE.AND P0, PT, R0, 0x800, PT ;  /* 0x000008000000780c */ /* 0x000fe40003f06270 */
[--C-:B------:R-:W-:Y:S02]  /*0110*/  SHF.R.S32.HI R2, RZ, 0x2, R3.reuse ;  /* 0x00000002ff027819 */ /* 0x100fe40000011403 */
[----:B------:R-:W-:-:S04]  /*0120*/  SHF.R.S32.HI R3, RZ, 0x1f, R3 ;  /* 0x0000001fff037819 */ /* 0x000fc80000011403 */
[----:B------:R-:W-:-:S04]  /*0130*/  LEA.HI R3, R3, R2, RZ, 0x7 ;  /* 0x0000000203037211 */ /* 0x000fc800078f38ff */
[----:B------:R-:W-:-:S04]  /*0140*/  LOP3.LUT R3, R3, 0xffffff80, RZ, 0xc0, !PT ;  /* 0xffffff8003037812 */ /* 0x000fc800078ec0ff */
[----:B------:R-:W-:-:S05]  /*0150*/  IADD3 R11, R2, -R3, RZ ;  /* 0x80000003020b7210 */ /* 0x000fca0007ffe0ff */
[----:B--2---:R-:W-:-:S05]  /*0160*/  IMAD.WIDE R8, R11, 0x4, R8 ;  /* 0x000000040b087825 */ /* 0x004fca00078e0208 */
[----:B------:R-:W2:Y:S04]  /*0170*/  @!P0 LDG.E.EL R4, desc[UR4][R8.64] ;  /* 0x0000000408048981 */ /* 0x000ea8000c2e1900 */
[----:B------:R3:W2:Y:S01]  /*0180*/  @!P0 LDG.E.EL R5, desc[UR4][R8.64] ;  /* 0x0000000408058981 */ /* 0x0006a2000c2e1900 */
[----:B------:R-:W-:Y:S02]  /*0190*/  CS2R R6, SRZ ;  /* 0x0000000000067805 */ /* 0x000fe4000001ff00 */
[----:B------:R-:W-:Y:S01]  /*01a0*/  CS2R R2, SRZ ;  /* 0x0000000000027805 */ /* 0x000fe2000001ff00 */
[----:B----4-:R-:W-:-:S04]  /*01b0*/  IMAD.WIDE R14, R11, 0x4, R14 ;  /* 0x000000040b0e7825 */ /* 0x010fc800078e020e */
[----:B-----5:R-:W-:Y:S01]  /*01c0*/  IMAD.WIDE R12, R0, 0x4, R12 ;  /* 0x00000004000c7825 */ /* 0x020fe200078e020c */
[----:B------:R-:W4:Y:S01]  /*01d0*/  @!P0 LDG.E.EL R7, desc[UR4][R14.64] ;  /* 0x000000040e078981 */ /* 0x000f22000c2e1900 */
[----:B---3--:R-:W-:Y:S02]  /*01e0*/  CS2R R8, SRZ ;  /* 0x0000000000087805 */ /* 0x008fe4000001ff00 */
[C---:B0-----:R-:W-:Y:S01]  /*01f0*/  IMAD.WIDE R16, R11.reuse, 0x4, R16 ;  /* 0x000000040b107825 */ /* 0x041fe200078e0210 */
[----:B------:R0:W3:Y:S03]  /*0200*/  @!P0 LDG.E.EL R6, desc[UR4][R14.64] ;  /* 0x000000040e068981 */ /* 0x0000e6000c2e1900 */
[----:B-1----:R-:W-:Y:S01]  /*0210*/  IMAD.WIDE R18, R11, 0x4, R18 ;  /* 0x000000040b127825 */ /* 0x002fe200078e0212 */
[----:B------:R1:W4:Y:S01]  /*0220*/  @!P0 LDG.E.64 R2, desc[UR4][R12.64] ;  /* 0x000000040c028981 */ /* 0x000322000c1e1b00 */
[----:B------:R-:W-:-:S03]  /*0230*/  CS2R R10, SRZ ;  /* 0x00000000000a7805 */ /* 0x000fc6000001ff00 */
[----:B------:R-:W5:Y:S04]  /*0240*/  @!P0 LDG.E.EL R9, desc[UR4][R18.64] ;  /* 0x0000000412098981 */ /* 0x000f68000c2e1900 */
[----:B------:R-:W5:Y:S04]  /*0250*/  @!P0 LDG.E.EL R10, desc[UR4][R16.64] ;  /* 0x00000004100a8981 */ /* 0x000f68000c2e1900 */
[----:B------:R-:W3:Y:S04]  /*0260*/  @!P0 LDG.E.EL R11, desc[UR4][R16.64] ;  /* 0x00000004100b8981 */ /* 0x000ee8000c2e1900 */
[----:B------:R-:W3:Y:S01]  /*0270*/  @!P0 LDG.E.EL R8, desc[UR4][R18.64] ;  /* 0x0000000412088981 */ /* 0x000ee2000c2e1900 */
[----:B0-----:R-:W-:-:S02]  /*0280*/  IMAD.MOV.U32 R14, RZ, RZ, 0x3e800000 ;  /* 0x3e800000ff0e7424 */ /* 0x001fc400078e00ff */
[----:B--2---:R-:W-:Y:S01]  /*0290*/  FADD R4, R4, 9.9999997473787516356e-06 ;  /* 0x3727c5ac04047421 */ /* 0x004fe20000000000 */
[----:B------:R-:W-:-:S03]  /*02a0*/  FADD R5, R5, 9.9999997473787516356e-06 ;  /* 0x3727c5ac05057421 */ /* 0x000fc60000000000 */
[----:B-1----:R-:W0:Y:S08]  /*02b0*/  MUFU.SQRT R12, R4 ;  /* 0x00000004000c7308 */ /* 0x002e300000002000 */
[----:B------:R1:W2:Y:S01]  /*02c0*/  MUFU.SQRT R13, R5 ;  /* 0x00000005000d7308 */ /* 0x0002a20000002000 */
[C---:B0-----:R-:W-:Y:S02]  /*02d0*/  FSETP.GT.AND P1, PT, R12.reuse, 8.50705917302346158658e+37, PT ;  /* 0x7e8000000c00780b */ /* 0x041fe40003f24000 */
[----:B------:R-:W-:Y:S01]  /*02e0*/  FSETP.GEU.AND P3, PT, R12, 1.175494350822287508e-38, PT ;  /* 0x008000000c00780b */ /* 0x000fe20003f6e000 */
[----:B-1----:R-:W0:Y:S01]  /*02f0*/  LDC.64 R4, c[0x0][0x238] ;  /* 0x00008e00ff047b82 */ /* 0x002e220000000a00 */
[----:B--2---:R-:W-:-:S02]  /*0300*/  FSETP.GT.AND P2, PT, R13, 8.50705917302346158658e+37, PT ;  /* 0x7e8000000d00780b */ /* 0x004fc40003f44000 */
[----:B------:R-:W-:-:S07]  /*0310*/  FSETP.GEU.AND P4, PT, R13, 1.175494350822287508e-38, PT ;  /* 0x008000000d00780b */ /* 0x000fce0003f8e000 */
[----:B------:R-:W-:-:S04]  /*0320*/  @P1 FMUL R12, R12, 0.25 ;  /* 0x3e8000000c0c1820 */ /* 0x000fc80000400000 */
[----:B------:R-:W-:Y:S01]  /*0330*/  @!P3 FMUL R12, R12, 16777216 ;  /* 0x4b8000000c0cb820 */ /* 0x000fe20000400000 */
[----:B------:R-:W-:-:S04]  /*0340*/  @P2 FMUL R13, R13, 0.25 ;  /* 0x3e8000000d0d2820 */ /* 0x000fc80000400000 */
[----:B------:R-:W-:Y:S01]  /*0350*/  @!P4 FMUL R13, R13, 16777216 ;  /* 0x4b8000000d0dc820 */ /* 0x000fe20000400000 */
[----:B------:R-:W1:Y:S01]  /*0360*/  MUFU.RCP R12, R12 ;  /* 0x0000000c000c7308 */ /* 0x000e620000001000 */
[----:B------:R-:W-:-:S07]  /*0370*/  FSEL R15, R14, 1, P1 ;  /* 0x3f8000000e0f7808 */ /* 0x000fce0000800000 */
[----:B------:R-:W2:Y:S01]  /*0380*/  MUFU.RCP R13, R13 ;  /* 0x0000000d000d7308 */ /* 0x000ea20000001000 */
[----:B------:R-:W-:Y:S01]  /*0390*/  FSEL R14, R14, 1, P2 ;  /* 0x3f8000000e0e7808 */ /* 0x000fe20001000000 */
[----:B------:R-:W-:-:S04]  /*03a0*/  @!P3 FMUL R15, R15, 16777216 ;  /* 0x4b8000000f0fb820 */ /* 0x000fc80000400000 */
[----:B------:R-:W-:Y:S01]  /*03b0*/  @!P4 FMUL R14, R14, 16777216 ;  /* 0x4b8000000e0ec820 */ /* 0x000fe20000400000 */
[----:B----4-:R-:W-:Y:S01]  /*03c0*/  FADD R2, -R7, R2 ;  /* 0x0000000207027221 */ /* 0x010fe20000000100 */
[----:B---3--:R-:W-:Y:S01]  /*03d0*/  FADD R3, -R6, R3 ;  /* 0x0000000306037221 */ /* 0x008fe20000000100 */
[----:B-1----:R-:W-:Y:S01]  /*03e0*/  FMUL R15, R12, R15 ;  /* 0x0000000f0c0f7220 */ /* 0x002fe20000400000 */
[----:B--2---:R-:W-:-:S03]  /*03f0*/  FMUL R14, R13, R14 ;  /* 0x0000000e0d0e7220 */ /* 0x004fc60000400000 */
[----:B------:R-:W-:Y:S01]  /*0400*/  FMUL R2, R2, R15 ;  /* 0x0000000f02027220 */ /* 0x000fe20000400000 */
[----:B------:R-:W-:-:S03]  /*0410*/  FMUL R3, R3, R14 ;  /* 0x0000000e03037220 */ /* 0x000fc60000400000 */
[----:B-----5:R-:W-:Y:S01]  /*0420*/  FFMA R2, R2, R10, R9 ;  /* 0x0000000a02027223 */ /* 0x020fe20000000009 */
[----:B------:R-:W-:-:S04]  /*0430*/  FFMA R3, R3, R11, R8 ;  /* 0x0000000b03037223 */ /* 0x000fc80000000008 */
[----:B------:R-:W-:Y:S02]  /*0440*/  FSETP.GEU.AND P1, PT, R2, RZ, PT ;  /* 0x000000ff0200720b */ /* 0x000fe40003f2e000 */
[C---:B------:R-:W-:Y:S01]  /*0450*/  FSETP.GEU.AND P2, PT, R3.reuse, RZ, PT ;  /* 0x000000ff0300720b */ /* 0x040fe20003f4e000 */
[----:B0-----:R-:W-:Y:S01]  /*0460*/  IMAD.WIDE R4, R0, 0x4, R4 ;  /* 0x0000000400047825 */ /* 0x001fe200078e0204 */
[----:B------:R-:W-:Y:S02]  /*0470*/  FSEL R2, R2, RZ, P1 ;  /* 0x000000ff02027208 */ /* 0x000fe40000800000 */
[----:B------:R-:W-:Y:S01]  /*0480*/  FSEL R3, R3, RZ, P2 ;  /* 0x000000ff03037208 */ /* 0x000fe20001000000 */
[----:B------:R-:W-:Y:S08]  /*0490*/  @P0 EXIT ;  /* 0x000000000000094d */ /* 0x000ff00003800000 */
[----:B------:R-:W-:Y:S01]  /*04a0*/  STG.E.64 desc[UR4][R4.64], R2 ;  /* 0x0000000204007986 */ /* 0x000fe2000c101b04 */
[----:B------:R-:W-:Y:S05]  /*04b0*/  EXIT ;  /* 0x000000000000794d */ /* 0x000fea0003800000 */
.L_x_0:
[----:B------:R-:W-:-:S00]  /*04c0*/  BRA `(.L_x_0) ;  /* 0xfffffffc00fc7947 */ /* 0x000fc0000383ffff */
[----:B------:R-:W-:-:S00]  /*04d0*/  NOP ;  /* 0x0000000000007918 */ /* 0x000fc00000000000 */
        /* <DEDUP_REMOVED lines=10> */
.L_x_1:


//--------------------- .nv.global.init           --------------------------
	.section	.nv.global.init,"aw",@progbits
.nv.global.init:
	.type		_$_str,@object
	.size		_$_str,(_$_str_$_2 - _$_str)
_$_str:
        /*0000*/ 	.byte	0x5f, 0x5f, 0x43, 0x55, 0x44, 0x41, 0x5f, 0x46, 0x54, 0x5a, 0x00
	.type		_$_str_$_2,@object
	.size		_$_str_$_2,(.L_1 - _$_str_$_2)
_$_str_$_2:
        /*000b*/ 	.byte	0x5f, 0x5f, 0x43, 0x55, 0x44, 0x41, 0x5f, 0x50, 0x52, 0x45, 0x43, 0x5f, 0x53, 0x51, 0x52, 0x54
        /*001b*/ 	.byte	0x00
.L_1:


//--------------------- .nv.constant0.triton_poi_fused__native_batch_norm_legit_no_training_relu_51 --------------------------
	.section	.nv.constant0.triton_poi_fused__native_batch_norm_legit_no_training_relu_51,"a",@progbits
	.sectionflags	@""
	.align	4
.nv.constant0.triton_poi_fused__native_batch_norm_legit_no_training_relu_51:
	.zero		580
